	.headerflags	@"EF_CUDA_TEXMODE_UNIFIED EF_CUDA_64BIT_ADDRESS EF_CUDA_ACCELERATORS EF_CUDA_SM90 EF_CUDA_VIRTUAL_SM(EF_CUDA_SM90)"
	.elftype	@"ET_EXEC"


//--------------------- .nv.info                  --------------------------
	.section	.nv.info,"",@"SHT_CUDA_INFO"
	.align	4


	//----- nvinfo : EIATTR_REGCOUNT
	.align		4
        /*0000*/ 	.byte	0x04, 0x2f
        /*0002*/ 	.short	(.L_1 - .L_0)
	.align		4
.L_0:
        /*0004*/ 	.word	index@(triton_poi_fused_convolution_relu_10)
        /*0008*/ 	.word	0x0000000c


	//----- nvinfo : EIATTR_MIN_STACK_SIZE
	.align		4
.L_1:
        /*000c*/ 	.byte	0x04, 0x12
        /*000e*/ 	.short	(.L_3 - .L_2)
	.align		4
.L_2:
        /*0010*/ 	.word	index@(triton_poi_fused_convolution_relu_10)
        /*0014*/ 	.word	0x00000000


	//----- nvinfo : EIATTR_FRAME_SIZE
	.align		4
.L_3:
        /*0018*/ 	.byte	0x04, 0x11
        /*001a*/ 	.short	(.L_5 - .L_4)
	.align		4
.L_4:
        /*001c*/ 	.word	index@(triton_poi_fused_convolution_relu_10)
        /*0020*/ 	.word	0x00000000


	//----- nvinfo : EIATTR_MIN_STACK_SIZE
	.align		4
.L_5:
        /*0024*/ 	.byte	0x04, 0x12
        /*0026*/ 	.short	(.L_7 - .L_6)
	.align		4
.L_6:
        /*0028*/ 	.word	index@(triton_poi_fused_convolution_relu_10)
        /*002c*/ 	.word	0x00000000
.L_7:


//--------------------- .nv.info.triton_poi_fused_convolution_relu_10 --------------------------
	.section	.nv.info.triton_poi_fused_convolution_relu_10,"",@"SHT_CUDA_INFO"
	.sectionflags	@""
	.align	4


	//----- nvinfo : EIATTR_CUDA_API_VERSION
	.align		4
        /*0000*/ 	.byte	0x04, 0x37
        /*0002*/ 	.short	(.L_9 - .L_8)
.L_8:
        /*0004*/ 	.word	0x0000007c


	//----- nvinfo : EIATTR_KPARAM_INFO
	.align		4
.L_9:
        /*0008*/ 	.byte	0x04, 0x17
        /*000a*/ 	.short	(.L_11 - .L_10)
.L_10:
        /*000c*/ 	.word	0x00000000
        /*0010*/ 	.short	0x0002
        /*0012*/ 	.short	0x0010
        /*0014*/ 	.byte	0x00, 0xf0, 0x11, 0x00


	//----- nvinfo : EIATTR_KPARAM_INFO
	.align		4
.L_11:
        /*0018*/ 	.byte	0x04, 0x17
        /*001a*/ 	.short	(.L_13 - .L_12)
.L_12:
        /*001c*/ 	.word	0x00000000
        /*0020*/ 	.short	0x0001
        /*0022*/ 	.short	0x0008
        /*0024*/ 	.byte	0x00, 0xf4, 0x21, 0x00


	//----- nvinfo : EIATTR_KPARAM_INFO
	.align		4
.L_13:
        /*0028*/ 	.byte	0x04, 0x17
        /*002a*/ 	.short	(.L_15 - .L_14)
.L_14:
        /*002c*/ 	.word	0x00000000
        /*0030*/ 	.short	0x0000
        /*0032*/ 	.short	0x0000
        /*0034*/ 	.byte	0x00, 0xf4, 0x21, 0x00


	//----- nvinfo : EIATTR_SPARSE_MMA_MASK
	.align		4
.L_15:
        /*0038*/ 	.byte	0x03, 0x50
        /*003a*/ 	.short	0x0000


	//----- nvinfo : EIATTR_MAXREG_COUNT
	.align		4
        /*003c*/ 	.byte	0x03, 0x1b
        /*003e*/ 	.short	0x00ff


	//----- nvinfo : EIATTR_EXIT_INSTR_OFFSETS
	.align		4
        /*0040*/ 	.byte	0x04, 0x1c
        /*0042*/ 	.short	(.L_17 - .L_16)


	//   ....[0]....
.L_16:
        /*0044*/ 	.word	0x00000150


	//----- nvinfo : EIATTR_REQNTID
	.align		4
.L_17:
        /*0048*/ 	.byte	0x04, 0x10
        /*004a*/ 	.short	(.L_19 - .L_18)
.L_18:
        /*004c*/ 	.word	0x00000080
        /*0050*/ 	.word	0x00000001
        /*0054*/ 	.word	0x00000001


	//----- nvinfo : EIATTR_CBANK_PARAM_SIZE
	.align		4
.L_19:
        /*0058*/ 	.byte	0x03, 0x19
        /*005a*/ 	.short	0x0014


	//----- nvinfo : EIATTR_PARAM_CBANK
	.align		4
        /*005c*/ 	.byte	0x04, 0x0a
        /*005e*/ 	.short	(.L_21 - .L_20)
	.align		4
.L_20:
        /*0060*/ 	.word	index@(.nv.constant0.triton_poi_fused_convolution_relu_10)
        /*0064*/ 	.short	0x0210
        /*0066*/ 	.short	0x0014


	//----- nvinfo : EIATTR_SW_WAR
	.align		4
.L_21:
        /*0068*/ 	.byte	0x04, 0x36
        /*006a*/ 	.short	(.L_23 - .L_22)
.L_22:
        /*006c*/ 	.word	0x00000008
.L_23:


//--------------------- .nv.callgraph             --------------------------
	.section	.nv.callgraph,"",@"SHT_CUDA_CALLGRAPH"
	.align	4
	.sectionentsize	8
	.align		4
        /*0000*/ 	.word	0x00000000
	.align		4
        /*0004*/ 	.word	0xffffffff
	.align		4
        /*0008*/ 	.word	0x00000000
	.align		4
        /*000c*/ 	.word	0xfffffffe
	.align		4
        /*0010*/ 	.word	0x00000000
	.align		4
        /*0014*/ 	.word	0xfffffffd
	.align		4
        /*0018*/ 	.word	0x00000000
	.align		4
        /*001c*/ 	.word	0xfffffffc


//--------------------- .text.triton_poi_fused_convolution_relu_10 --------------------------
	.section	.text.triton_poi_fused_convolution_relu_10,"ax",@progbits
	.align	128
        .global         triton_poi_fused_convolution_relu_10
        .type           triton_poi_fused_convolution_relu_10,@function
        .size           triton_poi_fused_convolution_relu_10,(.L_x_1 - triton_poi_fused_convolution_relu_10)
        .other          triton_poi_fused_convolution_relu_10,@"STO_CUDA_ENTRY STV_DEFAULT"
triton_poi_fused_convolution_relu_10:
.text.triton_poi_fused_convolution_relu_10:
[----:B------:R-:W-:Y:S01]  /*0000*/  LDC R1, c[0x0][0x28] ;  /* 0x00000a00ff017b82 */ /* 0x000fe20000000800 */
[----:B------:R-:W1:Y:S07]  /*0010*/  S2R R0, SR_TID.X ;  /* 0x0000000000007919 */ /* 0x000e6e0000002100 */
[----:B------:R-:W2:Y:S01]  /*0020*/  LDC.64 R4, c[0x0][0x218] ;  /* 0x00008600ff047b82 */ /* 0x000ea20000000a00 */
[----:B------:R-:W-:Y:S01]  /*0030*/  ULDC.64 UR4, c[0x0][0x208] ;  /* 0x0000820000047ab9 */ /* 0x000fe20000000a00 */
[----:B------:R-:W3:Y:S06]  /*0040*/  S2R R7, SR_CTAID.X ;  /* 0x0000000000077919 */ /* 0x000eec0000002500 */
[----:B------:R-:W4:Y:S01]  /*0050*/  LDC.64 R2, c[0x0][0x210] ;  /* 0x00008400ff027b82 */ /* 0x000f220000000a00 */
[----:B-1----:R-:W-:-:S02]  /*0060*/  LOP3.LUT R0, R0, 0x7f, RZ, 0xc0, !PT ;  /* 0x0000007f00007812 */ /* 0x002fc400078ec0ff */
[----:B---3--:R-:W-:-:S03]  /*0070*/  SHF.R.S32.HI R6, RZ, 0x18, R7 ;  /* 0x00000018ff067819 */ /* 0x008fc60000011407 */
[----:B------:R-:W-:Y:S01]  /*0080*/  IMAD R7, R7, 0x80, R0 ;  /* 0x0000008007077824 */ /* 0x000fe200078e0200 */
[----:B------:R-:W-:-:S03]  /*0090*/  SGXT R0, R6, 0x1 ;  /* 0x000000010600781a */ /* 0x000fc60000000200 */
[----:B----4-:R-:W-:Y:S01]  /*00a0*/  IMAD.WIDE R2, R7, 0x4, R2 ;  /* 0x0000000407027825 */ /* 0x010fe200078e0202 */
[----:B------:R-:W-:-:S04]  /*00b0*/  LEA.HI R0, R0, R7, RZ, 0x4 ;  /* 0x0000000700007211 */ /* 0x000fc800078f20ff */
[----:B------:R-:W-:-:S05]  /*00c0*/  LOP3.LUT R0, R0, 0xfffffff0, RZ, 0xc0, !PT ;  /* 0xfffffff000007812 */ /* 0x000fca00078ec0ff */
[----:B------:R-:W-:Y:S02]  /*00d0*/  IMAD.IADD R9, R7, 0x1, -R0 ;  /* 0x0000000107097824 */ /* 0x000fe400078e0a00 */
[----:B------:R-:W3:Y:S02]  /*00e0*/  LDG.E R0, desc[UR4][R2.64] ;  /* 0x0000000402007981 */ /* 0x000ee4000c1e1900 */
[----:B--2---:R-:W-:-:S06]  /*00f0*/  IMAD.WIDE R4, R9, 0x4, R4 ;  /* 0x0000000409047825 */ /* 0x004fcc00078e0204 */
[----:B------:R-:W3:Y:S02]  /*0100*/  LDG.E.EL R5, desc[UR4][R4.64] ;  /* 0x0000000404057981 */ /* 0x000ee4000c2e1900 */
[C---:B---3--:R-:W-:Y:S01]  /*0110*/  FADD R6, R0.reuse, R5 ;  /* 0x0000000500067221 */ /* 0x048fe20000000000 */
[----:B------:R-:W-:-:S04]  /*0120*/  FSETP.GEU.AND P0, PT, R0, -R5, PT ;  /* 0x800000050000720b */ /* 0x000fc80003f0e000 */
[----:B------:R-:W-:-:S05]  /*0130*/  FSEL R7, R6, RZ, P0 ;  /* 0x000000ff06077208 */ /* 0x000fca0000000000 */
[----:B------:R-:W-:Y:S01]  /*0140*/  STG.E desc[UR4][R2.64], R7 ;  /* 0x0000000702007986 */ /* 0x000fe2000c101904 */
[----:B------:R-:W-:Y:S05]  /*0150*/  EXIT ;  /* 0x000000000000794d */ /* 0x000fea0003800000 */
.L_x_0:
[----:B------:R-:W-:-:S00]  /*0160*/  BRA `(.L_x_0) ;  /* 0xfffffffc00fc7947 */ /* 0x000fc0000383ffff */
[----:B------:R-:W-:-:S00]  /*0170*/  NOP ;  /* 0x0000000000007918 */ /* 0x000fc00000000000 */
        /* <DEDUP_REMOVED lines=8> */
.L_x_1:


//--------------------- .nv.constant0.triton_poi_fused_convolution_relu_10 --------------------------
	.section	.nv.constant0.triton_poi_fused_convolution_relu_10,"a",@progbits
	.sectionflags	@""
	.align	4
.nv.constant0.triton_poi_fused_convolution_relu_10:
	.zero		548
